//
// Generated by NVIDIA NVVM Compiler
//
// Compiler Build ID: CL-36424714
// Cuda compilation tools, release 13.0, V13.0.88
// Based on NVVM 20.0.0
//

.version 9.0
.target sm_100
.address_size 64

	// .globl	_Z6anglesPVfS0_S0_
// _ZZ6anglesPVfS0_S0_E6shared has been demoted

.visible .entry _Z6anglesPVfS0_S0_(
	.param .u64 .ptr .align 1 _Z6anglesPVfS0_S0__param_0,
	.param .u64 .ptr .align 1 _Z6anglesPVfS0_S0__param_1,
	.param .u64 .ptr .align 1 _Z6anglesPVfS0_S0__param_2
)
{
	.reg .pred 	%p<3>;
	.reg .b32 	%r<18>;
	.reg .b32 	%f<47>;
	.reg .b64 	%rd<9>;
	// demoted variable
	.shared .align 4 .b8 _ZZ6anglesPVfS0_S0_E6shared[80];
	mov.u32 	%r2, %ctaid.x;
	mov.u32 	%r3, %ntid.x;
	mov.u32 	%r4, %tid.x;
	mad.lo.s32 	%r5, %r2, %r3, %r4;
	setp.gt.s32 	%p1, %r5, 19;
	@%p1 bra 	$L__BB0_2;
	ld.param.u64 	%rd8, [_Z6anglesPVfS0_S0__param_1];
	ld.param.u64 	%rd7, [_Z6anglesPVfS0_S0__param_0];
	cvta.to.global.u64 	%rd3, %rd8;
	cvta.to.global.u64 	%rd4, %rd7;
	mov.u32 	%r6, %ctaid.x;
	mov.u32 	%r7, %ntid.x;
	mov.u32 	%r8, %tid.x;
	mad.lo.s32 	%r9, %r6, %r7, %r8;
	mul.wide.s32 	%rd5, %r9, 4;
	add.s64 	%rd6, %rd4, %rd5;
	ld.volatile.global.f32 	%f4, [%rd6];
	ld.volatile.global.f32 	%f5, [%rd3];
	ld.volatile.global.f32 	%f6, [%rd6];
	ld.volatile.global.f32 	%f7, [%rd3+4];
	ld.volatile.global.f32 	%f8, [%rd6];
	ld.volatile.global.f32 	%f9, [%rd3+8];
	ld.volatile.global.f32 	%f10, [%rd6];
	ld.volatile.global.f32 	%f11, [%rd3+12];
	ld.volatile.global.f32 	%f12, [%rd6];
	ld.volatile.global.f32 	%f13, [%rd3+16];
	ld.volatile.global.f32 	%f14, [%rd6];
	ld.volatile.global.f32 	%f15, [%rd3+20];
	ld.volatile.global.f32 	%f16, [%rd6];
	ld.volatile.global.f32 	%f17, [%rd3+24];
	ld.volatile.global.f32 	%f18, [%rd6];
	ld.volatile.global.f32 	%f19, [%rd3+28];
	ld.volatile.global.f32 	%f20, [%rd6];
	ld.volatile.global.f32 	%f21, [%rd3+32];
	ld.volatile.global.f32 	%f22, [%rd6];
	ld.volatile.global.f32 	%f23, [%rd3+36];
	ld.volatile.global.f32 	%f24, [%rd6];
	ld.volatile.global.f32 	%f25, [%rd3+40];
	ld.volatile.global.f32 	%f26, [%rd6];
	ld.volatile.global.f32 	%f27, [%rd3+44];
	ld.volatile.global.f32 	%f28, [%rd6];
	ld.volatile.global.f32 	%f29, [%rd3+48];
	ld.volatile.global.f32 	%f30, [%rd6];
	ld.volatile.global.f32 	%f31, [%rd3+52];
	ld.volatile.global.f32 	%f32, [%rd6];
	ld.volatile.global.f32 	%f33, [%rd3+56];
	ld.volatile.global.f32 	%f34, [%rd6];
	ld.volatile.global.f32 	%f35, [%rd3+60];
	ld.volatile.global.f32 	%f36, [%rd6];
	ld.volatile.global.f32 	%f37, [%rd3+64];
	ld.volatile.global.f32 	%f38, [%rd6];
	ld.volatile.global.f32 	%f39, [%rd3+68];
	ld.volatile.global.f32 	%f40, [%rd6];
	ld.volatile.global.f32 	%f41, [%rd3+72];
	ld.volatile.global.f32 	%f42, [%rd6];
	ld.volatile.global.f32 	%f43, [%rd3+76];
	add.f32 	%f46, %f42, %f43;
$L__BB0_2:
	mov.u32 	%r10, %ctaid.x;
	mov.u32 	%r11, %ntid.x;
	mov.u32 	%r12, %tid.x;
	mad.lo.s32 	%r1, %r10, %r11, %r12;
	setp.gt.s32 	%p2, %r1, 19;
	bar.sync 	0;
	@%p2 bra 	$L__BB0_4;
	shl.b32 	%r13, %r1, 2;
	mov.u32 	%r14, _ZZ6anglesPVfS0_S0_E6shared;
	add.s32 	%r15, %r14, %r13;
	ld.shared.u32 	%r16, [%r15];
	cvt.rn.f32.u32 	%f44, %r16;
	add.f32 	%f45, %f46, %f44;
	cvt.rzi.u32.f32 	%r17, %f45;
	st.shared.u32 	[%r15], %r17;
$L__BB0_4:
	ret;

}


// ===== COMPILED SASS (sm_100) =====

	.target	sm_100

	.elftype	@"ET_EXEC"


//--------------------- .note.nv.tkinfo           --------------------------
	.section	.note.nv.tkinfo,"",@"SHT_NOTE"
	.sectionflags	@"SHF_NOTE_NV_TKINFO"
	.tkinfo
        /*0018*/ 	.word	0x00000002
        /*0030*/ 	.string	""
        /*0030*/ 	.string	"ptxas"
        /*0030*/ 	.string	"Cuda compilation tools, release 13.0, V13.0.88"
        /*0030*/ 	.string	"Build cuda_13.0.r13.0/compiler.36424714_0"
        /*0030*/ 	.string	"-arch sm_100 -m 64 "



//--------------------- .note.nv.cuinfo           --------------------------
	.section	.note.nv.cuinfo,"",@"SHT_NOTE"
	.sectionflags	@"SHF_NOTE_NV_CUINFO"
        /*0018*/ 	.short	0x0002
        /*001a*/ 	.short	0x0064
        /*001c*/ 	.short	0x0082
	.zero		2


//--------------------- .nv.info                  --------------------------
	.section	.nv.info,"",@"SHT_CUDA_INFO"
	.align	4


	//----- nvinfo : EIATTR_REGCOUNT
	.align		4
        /*0000*/ 	.byte	0x04, 0x2f
        /*0002*/ 	.short	(.L_1 - .L_0)
	.align		4
.L_0:
        /*0004*/ 	.word	index@(_Z6anglesPVfS0_S0_)
        /*0008*/ 	.word	0x00000020


	//----- nvinfo : EIATTR_FRAME_SIZE
	.align		4
.L_1:
        /*000c*/ 	.byte	0x04, 0x11
        /*000e*/ 	.short	(.L_3 - .L_2)
	.align		4
.L_2:
        /*0010*/ 	.word	index@(_Z6anglesPVfS0_S0_)
        /*0014*/ 	.word	0x00000000


	//----- nvinfo : EIATTR_MIN_STACK_SIZE
	.align		4
.L_3:
        /*0018*/ 	.byte	0x04, 0x12
        /*001a*/ 	.short	(.L_5 - .L_4)
	.align		4
.L_4:
        /*001c*/ 	.word	index@(_Z6anglesPVfS0_S0_)
        /*0020*/ 	.word	0x00000000
.L_5:


//--------------------- .nv.compat                --------------------------
	.section	.nv.compat,"",@"SHT_CUDA_COMPAT_INFO"
	.align	4
        /*0000*/ 	.byte	0x02, 0x09, 0x00, 0x00, 0x02, 0x02, 0x01, 0x00, 0x02, 0x05, 0x05, 0x00, 0x03, 0x07, 0x01, 0x01
        /*0010*/ 	.byte	0x02, 0x03, 0x00, 0x00, 0x02, 0x06, 0x01, 0x00, 0x04, 0x0b, 0x08, 0x00, 0x09, 0x00, 0x00, 0x00
        /*0020*/ 	.byte	0x00, 0x00, 0x00, 0x00


//--------------------- .nv.info._Z6anglesPVfS0_S0_ --------------------------
	.section	.nv.info._Z6anglesPVfS0_S0_,"",@"SHT_CUDA_INFO"
	.sectionflags	@""
	.align	4


	//----- nvinfo : EIATTR_CUDA_API_VERSION
	.align		4
        /*0000*/ 	.byte	0x04, 0x37
        /*0002*/ 	.short	(.L_7 - .L_6)
.L_6:
        /*0004*/ 	.word	0x00000082


	//----- nvinfo : EIATTR_KPARAM_INFO
	.align		4
.L_7:
        /*0008*/ 	.byte	0x04, 0x17
        /*000a*/ 	.short	(.L_9 - .L_8)
.L_8:
        /*000c*/ 	.word	0x00000000
        /*0010*/ 	.short	0x0002
        /*0012*/ 	.short	0x0010
        /*0014*/ 	.byte	0x00, 0xf5, 0x21, 0x00


	//----- nvinfo : EIATTR_KPARAM_INFO
	.align		4
.L_9:
        /*0018*/ 	.byte	0x04, 0x17
        /*001a*/ 	.short	(.L_11 - .L_10)
.L_10:
        /*001c*/ 	.word	0x00000000
        /*0020*/ 	.short	0x0001
        /*0022*/ 	.short	0x0008
        /*0024*/ 	.byte	0x00, 0xf5, 0x21, 0x00


	//----- nvinfo : EIATTR_KPARAM_INFO
	.align		4
.L_11:
        /*0028*/ 	.byte	0x04, 0x17
        /*002a*/ 	.short	(.L_13 - .L_12)
.L_12:
        /*002c*/ 	.word	0x00000000
        /*0030*/ 	.short	0x0000
        /*0032*/ 	.short	0x0000
        /*0034*/ 	.byte	0x00, 0xf5, 0x21, 0x00


	//----- nvinfo : EIATTR_SPARSE_MMA_MASK
	.align		4
.L_13:
        /*0038*/ 	.byte	0x03, 0x50
        /*003a*/ 	.short	0x0000


	//----- nvinfo : EIATTR_MAXREG_COUNT
	.align		4
        /*003c*/ 	.byte	0x03, 0x1b
        /*003e*/ 	.short	0x00ff


	//----- nvinfo : EIATTR_NUM_BARRIERS
	.align		4
        /*0040*/ 	.byte	0x02, 0x4c
        /*0042*/ 	.byte	0x01
	.zero		1


	//----- nvinfo : EIATTR_MERCURY_ISA_VERSION
	.align		4
        /*0044*/ 	.byte	0x03, 0x5f
        /*0046*/ 	.short	0x0101


	//----- nvinfo : EIATTR_VRC_CTA_INIT_COUNT
	.align		4
        /*0048*/ 	.byte	0x02, 0x4a
	.zero		1
	.zero		1


	//----- nvinfo : EIATTR_EXIT_INSTR_OFFSETS
	.align		4
        /*004c*/ 	.byte	0x04, 0x1c
        /*004e*/ 	.short	(.L_15 - .L_14)


	//   ....[0]....
.L_14:
        /*0050*/ 	.word	0x000003c0


	//   ....[1]....
        /*0054*/ 	.word	0x00000460


	//----- nvinfo : EIATTR_CRS_STACK_SIZE
	.align		4
.L_15:
        /*0058*/ 	.byte	0x04, 0x1e
        /*005a*/ 	.short	(.L_17 - .L_16)
.L_16:
        /*005c*/ 	.word	0x00000000


	//----- nvinfo : EIATTR_CBANK_PARAM_SIZE
	.align		4
.L_17:
        /*0060*/ 	.byte	0x03, 0x19
        /*0062*/ 	.short	0x0018


	//----- nvinfo : EIATTR_PARAM_CBANK
	.align		4
        /*0064*/ 	.byte	0x04, 0x0a
        /*0066*/ 	.short	(.L_19 - .L_18)
	.align		4
.L_18:
        /*0068*/ 	.word	index@(.nv.constant0._Z6anglesPVfS0_S0_)
        /*006c*/ 	.short	0x0380
        /*006e*/ 	.short	0x0018


	//----- nvinfo : EIATTR_SW_WAR
	.align		4
.L_19:
        /*0070*/ 	.byte	0x04, 0x36
        /*0072*/ 	.short	(.L_21 - .L_20)
.L_20:
        /*0074*/ 	.word	0x00000008
.L_21:


//--------------------- .nv.callgraph             --------------------------
	.section	.nv.callgraph,"",@"SHT_CUDA_CALLGRAPH"
	.align	4
	.sectionentsize	8
	.align		4
        /*0000*/ 	.word	0x00000000
	.align		4
        /*0004*/ 	.word	0xffffffff
	.align		4
        /*0008*/ 	.word	0x00000000
	.align		4
        /*000c*/ 	.word	0xfffffffe
	.align		4
        /*0010*/ 	.word	0x00000000
	.align		4
        /*0014*/ 	.word	0xfffffffd
	.align		4
        /*0018*/ 	.word	0x00000000
	.align		4
        /*001c*/ 	.word	0xfffffffc


//--------------------- .text._Z6anglesPVfS0_S0_  --------------------------
	.section	.text._Z6anglesPVfS0_S0_,"ax",@progbits
	.align	128
        .global         _Z6anglesPVfS0_S0_
        .type           _Z6anglesPVfS0_S0_,@function
        .size           _Z6anglesPVfS0_S0_,(.L_x_3 - _Z6anglesPVfS0_S0_)
        .other          _Z6anglesPVfS0_S0_,@"STO_CUDA_ENTRY STV_DEFAULT"
_Z6anglesPVfS0_S0_:
.text._Z6anglesPVfS0_S0_:
[----:B------:R-:W-:Y:S01]  /*0000*/  LDC R1, c[0x0][0x37c] ;  /* 0x0000df00ff017b82 */ /* 0x000fe20000000800 */
[----:B------:R-:W0:Y:S07]  /*0010*/  S2R R0, SR_TID.X ;  /* 0x0000000000007919 */ /* 0x000e2e0000002100 */
[----:B------:R-:W0:Y:S01]  /*0020*/  S2UR UR6, SR_CTAID.X ;  /* 0x00000000000679c3 */ /* 0x000e220000002500 */
[----:B------:R-:W-:Y:S07]  /*0030*/  BSSY.RECONVERGENT B0, `(.L_x_0) ;  /* 0x0000034000007945 */ /* 0x000fee0003800200 */
[----:B------:R-:W0:Y:S02]  /*0040*/  LDC R3, c[0x0][0x360] ;  /* 0x0000d800ff037b82 */ /* 0x000e240000000800 */
[----:B0-----:R-:W-:-:S05]  /*0050*/  IMAD R2, R3, UR6, R0 ;  /* 0x0000000603027c24 */ /* 0x001fca000f8e0200 */
[----:B------:R-:W-:-:S13]  /*0060*/  ISETP.GT.AND P0, PT, R2, 0x13, PT ;  /* 0x000000130200780c */ /* 0x000fda0003f04270 */
[----:B------:R-:W-:Y:S05]  /*0070*/  @P0 BRA `(.L_x_1) ;  /* 0x0000000000bc0947 */ /* 0x000fea0003800000 */
[----:B------:R-:W0:Y:S01]  /*0080*/  LDC R7, c[0x0][0x360] ;  /* 0x0000d800ff077b82 */ /* 0x000e220000000800 */
[----:B------:R-:W1:Y:S07]  /*0090*/  LDCU.64 UR4, c[0x0][0x358] ;  /* 0x00006b00ff0477ac */ /* 0x000e6e0008000a00 */
[----:B------:R-:W2:Y:S08]  /*00a0*/  LDC.64 R4, c[0x0][0x380] ;  /* 0x0000e000ff047b82 */ /* 0x000eb00000000a00 */
[----:B------:R-:W3:Y:S01]  /*00b0*/  LDC.64 R2, c[0x0][0x388] ;  /* 0x0000e200ff027b82 */ /* 0x000ee20000000a00 */
[----:B0-----:R-:W-:-:S04]  /*00c0*/  IMAD R7, R7, UR6, R0 ;  /* 0x0000000607077c24 */ /* 0x001fc8000f8e0200 */
[----:B--2---:R-:W-:-:S05]  /*00d0*/  IMAD.WIDE R4, R7, 0x4, R4 ;  /* 0x0000000407047825 */ /* 0x004fca00078e0204 */
[----:B-1----:R0:W2:Y:S04]  /*00e0*/  LDG.E.STRONG.SYS R8, desc[UR4][R4.64] ;  /* 0x0000000404087981 */ /* 0x0020a8000c1f5900 */
[----:B---3--:R0:W3:Y:S04]  /*00f0*/  LDG.E.STRONG.SYS R9, desc[UR4][R2.64] ;  /* 0x0000000402097981 */ /* 0x0080e8000c1f5900 */
[----:B------:R0:W4:Y:S04]  /*0100*/  LDG.E.STRONG.SYS R10, desc[UR4][R4.64] ;  /* 0x00000004040a7981 */ /* 0x000128000c1f5900 */
        /* <DEDUP_REMOVED lines=11> */
[----:B------:R0:W5:Y:S04]  /*01c0*/  LDG.E.STRONG.SYS R22, desc[UR4][R4.64] ;  /* 0x0000000404167981 */ /* 0x000168000c1f5900 */
[----:B------:R0:W5:Y:S04]  /*01d0*/  LDG.E.STRONG.SYS R23, desc[UR4][R2.64+0x1c] ;  /* 0x00001c0402177981 */ /* 0x000168000c1f5900 */
[----:B------:R0:W5:Y:S04]  /*01e0*/  LDG.E.STRONG.SYS R24, desc[UR4][R4.64] ;  /* 0x0000000404187981 */ /* 0x000168000c1f5900 */
[----:B------:R0:W5:Y:S04]  /*01f0*/  LDG.E.STRONG.SYS R25, desc[UR4][R2.64+0x20] ;  /* 0x0000200402197981 */ /* 0x000168000c1f5900 */
[----:B------:R0:W5:Y:S04]  /*0200*/  LDG.E.STRONG.SYS R26, desc[UR4][R4.64] ;  /* 0x00000004041a7981 */ /* 0x000168000c1f5900 */
[----:B------:R0:W5:Y:S04]  /*0210*/  LDG.E.STRONG.SYS R27, desc[UR4][R2.64+0x24] ;  /* 0x00002404021b7981 */ /* 0x000168000c1f5900 */
[----:B------:R0:W5:Y:S04]  /*0220*/  LDG.E.STRONG.SYS R28, desc[UR4][R4.64] ;  /* 0x00000004041c7981 */ /* 0x000168000c1f5900 */
[----:B------:R0:W5:Y:S04]  /*0230*/  LDG.E.STRONG.SYS R29, desc[UR4][R2.64+0x28] ;  /* 0x00002804021d7981 */ /* 0x000168000c1f5900 */
[----:B------:R0:W4:Y:S04]  /*0240*/  LDG.E.STRONG.SYS R6, desc[UR4][R4.64] ;  /* 0x0000000404067981 */ /* 0x000128000c1f5900 */
[----:B------:R0:W4:Y:S04]  /*0250*/  LDG.E.STRONG.SYS R7, desc[UR4][R2.64+0x2c] ;  /* 0x00002c0402077981 */ /* 0x000128000c1f5900 */
[----:B--2---:R0:W5:Y:S04]  /*0260*/  LDG.E.STRONG.SYS R8, desc[UR4][R4.64] ;  /* 0x0000000404087981 */ /* 0x004168000c1f5900 */
[----:B---3--:R0:W5:Y:S04]  /*0270*/  LDG.E.STRONG.SYS R9, desc[UR4][R2.64+0x30] ;  /* 0x0000300402097981 */ /* 0x008168000c1f5900 */
[----:B----4-:R0:W5:Y:S04]  /*0280*/  LDG.E.STRONG.SYS R10, desc[UR4][R4.64] ;  /* 0x00000004040a7981 */ /* 0x010168000c1f5900 */
        /* <DEDUP_REMOVED lines=11> */
[----:B------:R-:W2:Y:S04]  /*0340*/  LDG.E.STRONG.SYS R6, desc[UR4][R4.64] ;  /* 0x0000000404067981 */ /* 0x000ea8000c1f5900 */
[----:B------:R-:W2:Y:S02]  /*0350*/  LDG.E.STRONG.SYS R7, desc[UR4][R2.64+0x4c] ;  /* 0x00004c0402077981 */ /* 0x000ea4000c1f5900 */
[----:B0-2---:R-:W-:-:S07]  /*0360*/  FADD R6, R6, R7 ;  /* 0x0000000706067221 */ /* 0x005fce0000000000 */
.L_x_1:
[----:B------:R-:W-:Y:S05]  /*0370*/  BSYNC.RECONVERGENT B0 ;  /* 0x0000000000007941 */ /* 0x000fea0003800200 */
.L_x_0:
[----:B------:R-:W0:Y:S08]  /*0380*/  LDC R3, c[0x0][0x360] ;  /* 0x0000d800ff037b82 */ /* 0x000e300000000800 */
[----:B------:R-:W-:Y:S01]  /*0390*/  BAR.SYNC.DEFER_BLOCKING 0x0 ;  /* 0x0000000000007b1d */ /* 0x000fe20000010000 */
[----:B0-----:R-:W-:-:S05]  /*03a0*/  IMAD R0, R3, UR6, R0 ;  /* 0x0000000603007c24 */ /* 0x001fca000f8e0200 */
[----:B------:R-:W-:-:S13]  /*03b0*/  ISETP.GT.AND P0, PT, R0, 0x13, PT ;  /* 0x000000130000780c */ /* 0x000fda0003f04270 */
[----:B------:R-:W-:Y:S05]  /*03c0*/  @P0 EXIT ;  /* 0x000000000000094d */ /* 0x000fea0003800000 */
[----:B------:R-:W0:Y:S01]  /*03d0*/  S2UR UR5, SR_CgaCtaId ;  /* 0x00000000000579c3 */ /* 0x000e220000008800 */
[----:B------:R-:W-:Y:S02]  /*03e0*/  UMOV UR4, 0x400 ;  /* 0x0000040000047882 */ /* 0x000fe40000000000 */
[----:B0-----:R-:W-:-:S06]  /*03f0*/  ULEA UR4, UR5, UR4, 0x18 ;  /* 0x0000000405047291 */ /* 0x001fcc000f8ec0ff */
[----:B------:R-:W-:-:S05]  /*0400*/  LEA R0, R0, UR4, 0x2 ;  /* 0x0000000400007c11 */ /* 0x000fca000f8e10ff */
[----:B------:R-:W0:Y:S02]  /*0410*/  LDS R2, [R0] ;  /* 0x0000000000027984 */ /* 0x000e240000000800 */
[----:B0-----:R-:W-:-:S05]  /*0420*/  I2FP.F32.U32 R3, R2 ;  /* 0x0000000200037245 */ /* 0x001fca0000201000 */
[----:B------:R-:W-:-:S06]  /*0430*/  FADD R3, R6, R3 ;  /* 0x0000000306037221 */ /* 0x000fcc0000000000 */
[----:B------:R-:W0:Y:S02]  /*0440*/  F2I.U32.TRUNC.NTZ R3, R3 ;  /* 0x0000000300037305 */ /* 0x000e24000020f000 */
[----:B0-----:R-:W-:Y:S01]  /*0450*/  STS [R0], R3 ;  /* 0x0000000300007388 */ /* 0x001fe20000000800 */
[----:B------:R-:W-:Y:S05]  /*0460*/  EXIT ;  /* 0x000000000000794d */ /* 0x000fea0003800000 */
.L_x_2:
[----:B------:R-:W-:-:S00]  /*0470*/  BRA `(.L_x_2) ;  /* 0xfffffffc00fc7947 */ /* 0x000fc0000383ffff */
[----:B------:R-:W-:-:S00]  /*0480*/  NOP ;  /* 0x0000000000007918 */ /* 0x000fc00000000000 */
[----:B------:R-:W-:-:S00]  /*0490*/  NOP ;  /* 0x0000000000007918 */ /* 0x000fc00000000000 */
[----:B------:R-:W-:-:S00]  /*04a0*/  NOP ;  /* 0x0000000000007918 */ /* 0x000fc00000000000 */
[----:B------:R-:W-:-:S00]  /*04b0*/  NOP ;  /* 0x0000000000007918 */ /* 0x000fc00000000000 */
[----:B------:R-:W-:-:S00]  /*04c0*/  NOP ;  /* 0x0000000000007918 */ /* 0x000fc00000000000 */
[----:B------:R-:W-:-:S00]  /*04d0*/  NOP ;  /* 0x0000000000007918 */ /* 0x000fc00000000000 */
[----:B------:R-:W-:-:S00]  /*04e0*/  NOP ;  /* 0x0000000000007918 */ /* 0x000fc00000000000 */
[----:B------:R-:W-:-:S00]  /*04f0*/  NOP ;  /* 0x0000000000007918 */ /* 0x000fc00000000000 */
.L_x_3:


//--------------------- .nv.shared._Z6anglesPVfS0_S0_ --------------------------
	.section	.nv.shared._Z6anglesPVfS0_S0_,"aw",@nobits
	.sectionflags	@""
	.align	4
.nv.shared._Z6anglesPVfS0_S0_:
	.zero		1104


//--------------------- .nv.shared.reserved.0     --------------------------
	.section	.nv.shared.reserved.0,"aw",@nobits
	.weak		__nv_reservedSMEM_offset_0_alias
	.size		__nv_reservedSMEM_offset_0_alias, 0, 64
	.other		__nv_reservedSMEM_offset_0_alias,@"STO_CUDA_RESERVED_SHARED STV_DEFAULT"
__nv_reservedSMEM_offset_0_alias:
	.zero		0
	.zero		64


//--------------------- .nv.constant0._Z6anglesPVfS0_S0_ --------------------------
	.section	.nv.constant0._Z6anglesPVfS0_S0_,"a",@progbits
	.sectionflags	@""
	.align	4
.nv.constant0._Z6anglesPVfS0_S0_:
	.zero		920


//--------------------- SYMBOLS --------------------------

	.type		.nv.reservedSmem.offset0,@object
	.size		.nv.reservedSmem.offset0,0x4
	.type		.nv.reservedSmem.cap,@object
	.size		.nv.reservedSmem.cap,0x4
